	.headerflags	@"EF_CUDA_TEXMODE_UNIFIED EF_CUDA_64BIT_ADDRESS EF_CUDA_ACCELERATORS EF_CUDA_SM90 EF_CUDA_VIRTUAL_SM(EF_CUDA_SM90)"
	.elftype	@"ET_EXEC"


//--------------------- .nv.info                  --------------------------
	.section	.nv.info,"",@"SHT_CUDA_INFO"
	.align	4


	//----- nvinfo : EIATTR_REGCOUNT
	.align		4
        /*0000*/ 	.byte	0x04, 0x2f
        /*0002*/ 	.short	(.L_3 - .L_2)
	.align		4
.L_2:
        /*0004*/ 	.word	index@(triton_poi_fused__native_batch_norm_legit_no_training_relu_8)
        /*0008*/ 	.word	0x00000030


	//----- nvinfo : EIATTR_MIN_STACK_SIZE
	.align		4
.L_3:
        /*000c*/ 	.byte	0x04, 0x12
        /*000e*/ 	.short	(.L_5 - .L_4)
	.align		4
.L_4:
        /*0010*/ 	.word	index@(triton_poi_fused__native_batch_norm_legit_no_training_relu_8)
        /*0014*/ 	.word	0x00000000


	//----- nvinfo : EIATTR_FRAME_SIZE
	.align		4
.L_5:
        /*0018*/ 	.byte	0x04, 0x11
        /*001a*/ 	.short	(.L_7 - .L_6)
	.align		4
.L_6:
        /*001c*/ 	.word	index@(triton_poi_fused__native_batch_norm_legit_no_training_relu_8)
        /*0020*/ 	.word	0x00000000


	//----- nvinfo : EIATTR_MIN_STACK_SIZE
	.align		4
.L_7:
        /*0024*/ 	.byte	0x04, 0x12
        /*0026*/ 	.short	(.L_9 - .L_8)
	.align		4
.L_8:
        /*0028*/ 	.word	index@(triton_poi_fused__native_batch_norm_legit_no_training_relu_8)
        /*002c*/ 	.word	0x00000000
.L_9:


//--------------------- .nv.info.triton_poi_fused__native_batch_norm_legit_no_training_relu_8 --------------------------
	.section	.nv.info.triton_poi_fused__native_batch_norm_legit_no_training_relu_8,"",@"SHT_CUDA_INFO"
	.sectionflags	@""
	.align	4


	//----- nvinfo : EIATTR_CUDA_API_VERSION
	.align		4
        /*0000*/ 	.byte	0x04, 0x37
        /*0002*/ 	.short	(.L_11 - .L_10)
.L_10:
        /*0004*/ 	.word	0x0000007c


	//----- nvinfo : EIATTR_KPARAM_INFO
	.align		4
.L_11:
        /*0008*/ 	.byte	0x04, 0x17
        /*000a*/ 	.short	(.L_13 - .L_12)
.L_12:
        /*000c*/ 	.word	0x00000000
        /*0010*/ 	.short	0x0006
        /*0012*/ 	.short	0x0030
        /*0014*/ 	.byte	0x00, 0xf0, 0x11, 0x00


	//----- nvinfo : EIATTR_KPARAM_INFO
	.align		4
.L_13:
        /*0018*/ 	.byte	0x04, 0x17
        /*001a*/ 	.short	(.L_15 - .L_14)
.L_14:
        /*001c*/ 	.word	0x00000000
        /*0020*/ 	.short	0x0005
        /*0022*/ 	.short	0x0028
        /*0024*/ 	.byte	0x00, 0xf4, 0x21, 0x00


	//----- nvinfo : EIATTR_KPARAM_INFO
	.align		4
.L_15:
        /*0028*/ 	.byte	0x04, 0x17
        /*002a*/ 	.short	(.L_17 - .L_16)
.L_16:
        /*002c*/ 	.word	0x00000000
        /*0030*/ 	.short	0x0004
        /*0032*/ 	.short	0x0020
        /*0034*/ 	.byte	0x00, 0xf4, 0x21, 0x00


	//----- nvinfo : EIATTR_KPARAM_INFO
	.align		4
.L_17:
        /*0038*/ 	.byte	0x04, 0x17
        /*003a*/ 	.short	(.L_19 - .L_18)
.L_18:
        /*003c*/ 	.word	0x00000000
        /*0040*/ 	.short	0x0003
        /*0042*/ 	.short	0x0018
        /*0044*/ 	.byte	0x00, 0xf4, 0x21, 0x00


	//----- nvinfo : EIATTR_KPARAM_INFO
	.align		4
.L_19:
        /*0048*/ 	.byte	0x04, 0x17
        /*004a*/ 	.short	(.L_21 - .L_20)
.L_20:
        /*004c*/ 	.word	0x00000000
        /*0050*/ 	.short	0x0002
        /*0052*/ 	.short	0x0010
        /*0054*/ 	.byte	0x00, 0xf4, 0x21, 0x00


	//----- nvinfo : EIATTR_KPARAM_INFO
	.align		4
.L_21:
        /*0058*/ 	.byte	0x04, 0x17
        /*005a*/ 	.short	(.L_23 - .L_22)
.L_22:
        /*005c*/ 	.word	0x00000000
        /*0060*/ 	.short	0x0001
        /*0062*/ 	.short	0x0008
        /*0064*/ 	.byte	0x00, 0xf4, 0x21, 0x00


	//----- nvinfo : EIATTR_KPARAM_INFO
	.align		4
.L_23:
        /*0068*/ 	.byte	0x04, 0x17
        /*006a*/ 	.short	(.L_25 - .L_24)
.L_24:
        /*006c*/ 	.word	0x00000000
        /*0070*/ 	.short	0x0000
        /*0072*/ 	.short	0x0000
        /*0074*/ 	.byte	0x00, 0xf4, 0x21, 0x00


	//----- nvinfo : EIATTR_SPARSE_MMA_MASK
	.align		4
.L_25:
        /*0078*/ 	.byte	0x03, 0x50
        /*007a*/ 	.short	0x0000


	//----- nvinfo : EIATTR_MAXREG_COUNT
	.align		4
        /*007c*/ 	.byte	0x03, 0x1b
        /*007e*/ 	.short	0x00ff


	//----- nvinfo : EIATTR_EXIT_INSTR_OFFSETS
	.align		4
        /*0080*/ 	.byte	0x04, 0x1c
        /*0082*/ 	.short	(.L_27 - .L_26)


	//   ....[0]....
.L_26:
        /*0084*/ 	.word	0x00001310


	//   ....[1]....
        /*0088*/ 	.word	0x00001330


	//----- nvinfo : EIATTR_REQNTID
	.align		4
.L_27:
        /*008c*/ 	.byte	0x04, 0x10
        /*008e*/ 	.short	(.L_29 - .L_28)
.L_28:
        /*0090*/ 	.word	0x00000080
        /*0094*/ 	.word	0x00000001
        /*0098*/ 	.word	0x00000001


	//----- nvinfo : EIATTR_CBANK_PARAM_SIZE
	.align		4
.L_29:
        /*009c*/ 	.byte	0x03, 0x19
        /*009e*/ 	.short	0x0034


	//----- nvinfo : EIATTR_PARAM_CBANK
	.align		4
        /*00a0*/ 	.byte	0x04, 0x0a
        /*00a2*/ 	.short	(.L_31 - .L_30)
	.align		4
.L_30:
        /*00a4*/ 	.word	index@(.nv.constant0.triton_poi_fused__native_batch_norm_legit_no_training_relu_8)
        /*00a8*/ 	.short	0x0210
        /*00aa*/ 	.short	0x0034


	//----- nvinfo : EIATTR_SW_WAR
	.align		4
.L_31:
        /*00ac*/ 	.byte	0x04, 0x36
        /*00ae*/ 	.short	(.L_33 - .L_32)
.L_32:
        /*00b0*/ 	.word	0x00000008
.L_33:


//--------------------- .nv.callgraph             --------------------------
	.section	.nv.callgraph,"",@"SHT_CUDA_CALLGRAPH"
	.align	4
	.sectionentsize	8
	.align		4
        /*0000*/ 	.word	0x00000000
	.align		4
        /*0004*/ 	.word	0xffffffff
	.align		4
        /*0008*/ 	.word	0x00000000
	.align		4
        /*000c*/ 	.word	0xfffffffe
	.align		4
        /*0010*/ 	.word	0x00000000
	.align		4
        /*0014*/ 	.word	0xfffffffd
	.align		4
        /*0018*/ 	.word	0x00000000
	.align		4
        /*001c*/ 	.word	0xfffffffc


//--------------------- .nv.constant4             --------------------------
	.section	.nv.constant4,"a",@progbits
	.align	8
	.align		8
.nv.constant4:
        /*0000*/ 	.dword	_$_str
	.align		8
        /*0008*/ 	.dword	_$_str_$_2


//--------------------- .text.triton_poi_fused__native_batch_norm_legit_no_training_relu_8 --------------------------
	.section	.text.triton_poi_fused__native_batch_norm_legit_no_training_relu_8,"ax",@progbits
	.align	128
        .global         triton_poi_fused__native_batch_norm_legit_no_training_relu_8
        .type           triton_poi_fused__native_batch_norm_legit_no_training_relu_8,@function
        .size           triton_poi_fused__native_batch_norm_legit_no_training_relu_8,(.L_x_1 - triton_poi_fused__native_batch_norm_legit_no_training_relu_8)
        .other          triton_poi_fused__native_batch_norm_legit_no_training_relu_8,@"STO_CUDA_ENTRY STV_DEFAULT"
triton_poi_fused__native_batch_norm_legit_no_training_relu_8:
.text.triton_poi_fused__native_batch_norm_legit_no_training_relu_8:
[----:B------:R-:W0:Y:S01]  /*0000*/  LDC R1, c[0x0][0x28] ;  /* 0x00000a00ff017b82 */ /* 0x000e220000000800 */
[----:B------:R-:W1:Y:S07]  /*0010*/  S2R R0, SR_TID.X ;  /* 0x0000000000007919 */ /* 0x000e6e0000002100 */
[----:B------:R-:W2:Y:S01]  /*0020*/  LDC.64 R10, c[0x0][0x220] ;  /* 0x00008800ff0a7b82 */ /* 0x000ea20000000a00 */
[----:B------:R-:W-:Y:S01]  /*0030*/  CS2R R32, SRZ ;  /* 0x0000000000207805 */ /* 0x000fe2000001ff00 */
[----:B------:R-:W-:Y:S01]  /*0040*/  ULDC.64 UR4, c[0x0][0x208] ;  /* 0x0000820000047ab9 */ /* 0x000fe20000000a00 */
[----:B------:R-:W3:Y:S01]  /*0050*/  S2R R3, SR_CTAID.X ;  /* 0x0000000000037919 */ /* 0x000ee20000002500 */
[----:B------:R-:W-:-:S04]  /*0060*/  CS2R R42, SRZ ;  /* 0x00000000002a7805 */ /* 0x000fc8000001ff00 */
[----:B------:R-:W4:Y:S01]  /*0070*/  LDC.64 R18, c[0x0][0x218] ;  /* 0x00008600ff127b82 */ /* 0x000f220000000a00 */
[----:B-1----:R-:W-:-:S04]  /*0080*/  SHF.L.U32 R0, R0, 0x2, RZ ;  /* 0x0000000200007819 */ /* 0x002fc800000006ff */
[----:B------:R-:W-:-:S04]  /*0090*/  LOP3.LUT R0, R0, 0x1fc, RZ, 0xc0, !PT ;  /* 0x000001fc00007812 */ /* 0x000fc800078ec0ff */
[----:B---3--:R-:W-:-:S04]  /*00a0*/  LEA R2, R3, R0, 0xa ;  /* 0x0000000003027211 */ /* 0x008fc800078e50ff */
[----:B------:R-:W-:Y:S01]  /*00b0*/  IADD3 R3, R2, 0x2, RZ ;  /* 0x0000000202037810 */ /* 0x000fe20007ffe0ff */
[C---:B------:R-:W-:Y:S01]  /*00c0*/  IMAD.HI R4, R2.reuse, 0x60f25deb, RZ ;  /* 0x60f25deb02047827 */ /* 0x040fe200078e02ff */
[----:B------:R-:W-:Y:S02]  /*00d0*/  IADD3 R0, R2, 0x1, RZ ;  /* 0x0000000102007810 */ /* 0x000fe40007ffe0ff */
[----:B------:R-:W-:Y:S01]  /*00e0*/  ISETP.GE.AND P1, PT, R2, 0x1fb00, PT ;  /* 0x0001fb000200780c */ /* 0x000fe20003f26270 */
[----:B------:R-:W-:Y:S01]  /*00f0*/  IMAD.HI R7, R3, 0x60f25deb, RZ ;  /* 0x60f25deb03077827 */ /* 0x000fe200078e02ff */
[----:B------:R-:W-:Y:S02]  /*0100*/  SHF.R.U32.HI R3, RZ, 0x1f, R4 ;  /* 0x0000001fff037819 */ /* 0x000fe40000011604 */
[----:B------:R-:W-:Y:S01]  /*0110*/  IADD3 R15, R2, 0x200, RZ ;  /* 0x00000200020f7810 */ /* 0x000fe20007ffe0ff */
[----:B------:R-:W-:Y:S01]  /*0120*/  IMAD.HI R5, R0, 0x60f25deb, RZ ;  /* 0x60f25deb00057827 */ /* 0x000fe200078e02ff */
[----:B------:R-:W-:-:S02]  /*0130*/  LEA.HI.SX32 R3, R4, R3, 0x1a ;  /* 0x0000000304037211 */ /* 0x000fc400078fd2ff */
[----:B------:R-:W-:Y:S01]  /*0140*/  SHF.R.U32.HI R4, RZ, 0x1f, R7 ;  /* 0x0000001fff047819 */ /* 0x000fe20000011607 */
[----:B------:R-:W-:Y:S01]  /*0150*/  IMAD.HI R31, R15, 0x60f25deb, RZ ;  /* 0x60f25deb0f1f7827 */ /* 0x000fe200078e02ff */
[----:B------:R-:W-:Y:S02]  /*0160*/  SHF.R.U32.HI R6, RZ, 0x1f, R5 ;  /* 0x0000001fff067819 */ /* 0x000fe40000011605 */
[----:B------:R-:W-:Y:S01]  /*0170*/  IADD3 R0, R2, 0x3, RZ ;  /* 0x0000000302007810 */ /* 0x000fe20007ffe0ff */
[----:B------:R-:W-:Y:S01]  /*0180*/  IMAD.HI R8, R3, 0x2aaaaaab, RZ ;  /* 0x2aaaaaab03087827 */ /* 0x000fe200078e02ff */
[----:B------:R-:W-:Y:S02]  /*0190*/  LEA.HI.SX32 R6, R5, R6, 0x1a ;  /* 0x0000000605067211 */ /* 0x000fe400078fd2ff */
[----:B------:R-:W-:Y:S01]  /*01a0*/  LEA.HI.SX32 R27, R7, R4, 0x1a ;  /* 0x00000004071b7211 */ /* 0x000fe200078fd2ff */
[----:B------:R-:W-:Y:S01]  /*01b0*/  IMAD.HI R0, R0, 0x60f25deb, RZ ;  /* 0x60f25deb00007827 */ /* 0x000fe200078e02ff */
[----:B------:R-:W-:-:S03]  /*01c0*/  SHF.R.U32.HI R7, RZ, 0x1f, R8 ;  /* 0x0000001fff077819 */ /* 0x000fc60000011608 */
[----:B------:R-:W-:Y:S01]  /*01d0*/  IMAD.HI R4, R6, 0x2aaaaaab, RZ ;  /* 0x2aaaaaab06047827 */ /* 0x000fe200078e02ff */
[----:B------:R-:W-:Y:S02]  /*01e0*/  LEA.HI R8, R8, R7, RZ, 0x1b ;  /* 0x0000000708087211 */ /* 0x000fe400078fd8ff */
[----:B------:R-:W-:Y:S01]  /*01f0*/  SHF.R.U32.HI R5, RZ, 0x1f, R0 ;  /* 0x0000001fff057819 */ /* 0x000fe20000011600 */
[----:B------:R-:W-:Y:S01]  /*0200*/  IMAD.HI R13, R27, 0x2aaaaaab, RZ ;  /* 0x2aaaaaab1b0d7827 */ /* 0x000fe200078e02ff */
[----:B------:R-:W-:Y:S02]  /*0210*/  SHF.R.U32.HI R9, RZ, 0x1f, R4 ;  /* 0x0000001fff097819 */ /* 0x000fe40000011604 */
[----:B------:R-:W-:Y:S01]  /*0220*/  LEA.HI.SX32 R12, R0, R5, 0x1a ;  /* 0x00000005000c7211 */ /* 0x000fe200078fd2ff */
[----:B------:R-:W-:Y:S01]  /*0230*/  IMAD R25, R8, -0xc0, R3 ;  /* 0xffffff4008197824 */ /* 0x000fe200078e0203 */
[----:B------:R-:W-:Y:S02]  /*0240*/  LEA.HI R9, R4, R9, RZ, 0x1b ;  /* 0x0000000904097211 */ /* 0x000fe400078fd8ff */
[----:B------:R-:W-:Y:S01]  /*0250*/  SHF.R.U32.HI R0, RZ, 0x1f, R13 ;  /* 0x0000001fff007819 */ /* 0x000fe2000001160d */
[----:B--2---:R-:W-:-:S03]  /*0260*/  IMAD.WIDE R4, R25, 0x4, R10 ;  /* 0x0000000419047825 */ /* 0x004fc600078e020a */
[----:B------:R-:W-:Y:S01]  /*0270*/  LEA.HI R8, R13, R0, RZ, 0x1b ;  /* 0x000000000d087211 */ /* 0x000fe200078fd8ff */
[----:B------:R-:W-:Y:S01]  /*0280*/  IMAD.HI R3, R12, 0x2aaaaaab, RZ ;  /* 0x2aaaaaab0c037827 */ /* 0x000fe200078e02ff */
[----:B------:R-:W2:Y:S01]  /*0290*/  @!P1 LDG.E.EL R33, desc[UR4][R4.64] ;  /* 0x0000000404219981 */ /* 0x000ea2000c2e1900 */
[----:B------:R-:W-:Y:S02]  /*02a0*/  SHF.R.U32.HI R0, RZ, 0x1f, R31 ;  /* 0x0000001fff007819 */ /* 0x000fe4000001161f */
[----:B------:R-:W-:Y:S01]  /*02b0*/  IMAD R30, R9, -0xc0, R6 ;  /* 0xffffff40091e7824 */ /* 0x000fe200078e0206 */
[----:B------:R-:W-:Y:S02]  /*02c0*/  SHF.R.U32.HI R14, RZ, 0x1f, R3 ;  /* 0x0000001fff0e7819 */ /* 0x000fe40000011603 */
[----:B------:R-:W-:Y:S01]  /*02d0*/  LEA.HI.SX32 R31, R31, R0, 0x1a ;  /* 0x000000001f1f7211 */ /* 0x000fe200078fd2ff */
[----:B------:R-:W-:Y:S01]  /*02e0*/  IMAD R27, R8, -0xc0, R27 ;  /* 0xffffff40081b7824 */ /* 0x000fe200078e021b */
[----:B------:R-:W-:Y:S01]  /*02f0*/  IADD3 R0, R2, 0x201, RZ ;  /* 0x0000020102007810 */ /* 0x000fe20007ffe0ff */
[----:B------:R-:W-:Y:S01]  /*0300*/  IMAD.WIDE R6, R30, 0x4, R10 ;  /* 0x000000041e067825 */ /* 0x000fe200078e020a */
[----:B------:R-:W-:-:S02]  /*0310*/  LEA.HI R17, R3, R14, RZ, 0x1b ;  /* 0x0000000e03117211 */ /* 0x000fc400078fd8ff */
[----:B------:R-:W-:Y:S01]  /*0320*/  IADD3 R3, R2, 0x202, RZ ;  /* 0x0000020202037810 */ /* 0x000fe20007ffe0ff */
[----:B------:R-:W-:Y:S01]  /*0330*/  IMAD.HI R0, R0, 0x60f25deb, RZ ;  /* 0x60f25deb00007827 */ /* 0x000fe200078e02ff */
[----:B------:R-:W3:Y:S03]  /*0340*/  @!P1 LDG.E.EL R42, desc[UR4][R6.64] ;  /* 0x00000004062a9981 */ /* 0x000ee6000c2e1900 */
[----:B------:R-:W-:Y:S01]  /*0350*/  IMAD.WIDE R8, R27, 0x4, R10 ;  /* 0x000000041b087825 */ /* 0x000fe200078e020a */
[----:B------:R-:W-:-:S03]  /*0360*/  IADD3 R13, R2, 0x203, RZ ;  /* 0x00000203020d7810 */ /* 0x000fc60007ffe0ff */
[----:B------:R-:W-:Y:S01]  /*0370*/  IMAD.HI R14, R3, 0x60f25deb, RZ ;  /* 0x60f25deb030e7827 */ /* 0x000fe200078e02ff */
[----:B------:R-:W-:Y:S01]  /*0380*/  SHF.R.U32.HI R3, RZ, 0x1f, R0 ;  /* 0x0000001fff037819 */ /* 0x000fe20000011600 */
[----:B------:R1:W5:Y:S03]  /*0390*/  @!P1 LDG.E.EL R43, desc[UR4][R8.64] ;  /* 0x00000004082b9981 */ /* 0x000366000c2e1900 */
[----:B------:R-:W-:Y:S01]  /*03a0*/  LEA.HI.SX32 R3, R0, R3, 0x1a ;  /* 0x0000000300037211 */ /* 0x000fe200078fd2ff */
[----:B------:R-:W-:-:S04]  /*03b0*/  IMAD.HI R0, R31, 0x2aaaaaab, RZ ;  /* 0x2aaaaaab1f007827 */ /* 0x000fc800078e02ff */
[----:B------:R-:W-:Y:S01]  /*03c0*/  IMAD.HI R13, R13, 0x60f25deb, RZ ;  /* 0x60f25deb0d0d7827 */ /* 0x000fe200078e02ff */
[----:B01----:R-:W-:-:S03]  /*03d0*/  SHF.R.U32.HI R9, RZ, 0x1f, R0 ;  /* 0x0000001fff097819 */ /* 0x003fc60000011600 */
[----:B------:R-:W-:Y:S01]  /*03e0*/  IMAD.HI R8, R3, 0x2aaaaaab, RZ ;  /* 0x2aaaaaab03087827 */ /* 0x000fe200078e02ff */
[----:B------:R-:W-:Y:S02]  /*03f0*/  SHF.R.U32.HI R6, RZ, 0x1f, R13 ;  /* 0x0000001fff067819 */ /* 0x000fe4000001160d */
[----:B------:R-:W-:Y:S02]  /*0400*/  SHF.R.U32.HI R7, RZ, 0x1f, R14 ;  /* 0x0000001fff077819 */ /* 0x000fe4000001160e */
[----:B------:R-:W-:Y:S01]  /*0410*/  LEA.HI R0, R0, R9, RZ, 0x1b ;  /* 0x0000000900007211 */ /* 0x000fe200078fd8ff */
[----:B------:R-:W-:Y:S01]  /*0420*/  IMAD R12, R17, -0xc0, R12 ;  /* 0xffffff40110c7824 */ /* 0x000fe200078e020c */
[----:B------:R-:W-:Y:S02]  /*0430*/  LEA.HI.SX32 R6, R13, R6, 0x1a ;  /* 0x000000060d067211 */ /* 0x000fe400078fd2ff */
[----:B------:R-:W-:Y:S02]  /*0440*/  SHF.R.U32.HI R9, RZ, 0x1f, R8 ;  /* 0x0000001fff097819 */ /* 0x000fe40000011608 */
[----:B------:R-:W-:-:S02]  /*0450*/  CS2R R36, SRZ ;  /* 0x0000000000247805 */ /* 0x000fc4000001ff00 */
[----:B------:R-:W-:Y:S01]  /*0460*/  LEA.HI.SX32 R7, R14, R7, 0x1a ;  /* 0x000000070e077211 */ /* 0x000fe200078fd2ff */
[----:B------:R-:W-:Y:S01]  /*0470*/  IMAD.WIDE R4, R12, 0x4, R10 ;  /* 0x000000040c047825 */ /* 0x000fe200078e020a */
[----:B------:R-:W-:Y:S02]  /*0480*/  LEA.HI R14, R8, R9, RZ, 0x1b ;  /* 0x00000009080e7211 */ /* 0x000fe400078fd8ff */
[----:B------:R-:W-:Y:S01]  /*0490*/  ISETP.GE.AND P0, PT, R15, 0x1fb00, PT ;  /* 0x0001fb000f00780c */ /* 0x000fe20003f06270 */
[----:B------:R-:W-:Y:S01]  /*04a0*/  IMAD.HI R17, R6, 0x2aaaaaab, RZ ;  /* 0x2aaaaaab06117827 */ /* 0x000fe200078e02ff */
[----:B------:R-:W5:Y:S03]  /*04b0*/  @!P1 LDG.E.EL R36, desc[UR4][R4.64] ;  /* 0x0000000404249981 */ /* 0x000f66000c2e1900 */
[----:B------:R-:W-:Y:S01]  /*04c0*/  IMAD R31, R0, -0xc0, R31 ;  /* 0xffffff40001f7824 */ /* 0x000fe200078e021f */
[----:B------:R-:W-:Y:S01]  /*04d0*/  SHF.R.U32.HI R20, RZ, 0x1f, R17 ;  /* 0x0000001fff147819 */ /* 0x000fe20000011611 */
[----:B------:R-:W-:Y:S01]  /*04e0*/  IMAD R45, R14, -0xc0, R3 ;  /* 0xffffff400e2d7824 */ /* 0x000fe200078e0203 */
[----:B------:R-:W-:Y:S01]  /*04f0*/  HFMA2.MMA R3, -RZ, RZ, 0, 0 ;  /* 0x00000000ff037435 */ /* 0x000fe200000001ff */
[----:B------:R-:W-:Y:S01]  /*0500*/  IMAD.HI R13, R7, 0x2aaaaaab, RZ ;  /* 0x2aaaaaab070d7827 */ /* 0x000fe200078e02ff */
[----:B------:R-:W-:-:S02]  /*0510*/  CS2R R38, SRZ ;  /* 0x0000000000267805 */ /* 0x000fc4000001ff00 */
[----:B------:R-:W-:Y:S02]  /*0520*/  LEA.HI R35, R17, R20, RZ, 0x1b ;  /* 0x0000001411237211 */ /* 0x000fe400078fd8ff */
[----:B------:R-:W-:Y:S01]  /*0530*/  CS2R R40, SRZ ;  /* 0x0000000000287805 */ /* 0x000fe2000001ff00 */
[----:B------:R-:W-:Y:S01]  /*0540*/  IMAD.WIDE R28, R31, 0x4, R10 ;  /* 0x000000041f1c7825 */ /* 0x000fe200078e020a */
[----:B------:R-:W-:Y:S01]  /*0550*/  SHF.R.U32.HI R16, RZ, 0x1f, R13 ;  /* 0x0000001fff107819 */ /* 0x000fe2000001160d */
[----:B------:R-:W0:Y:S02]  /*0560*/  LDC.64 R14, c[0x0][0x228] ;  /* 0x00008a00ff0e7b82 */ /* 0x000e240000000a00 */
[----:B----4-:R-:W-:Y:S01]  /*0570*/  IMAD.WIDE R20, R27, 0x4, R18 ;  /* 0x000000041b147825 */ /* 0x010fe200078e0212 */
[----:B------:R-:W4:Y:S01]  /*0580*/  @!P0 LDG.E.EL R38, desc[UR4][R28.64] ;  /* 0x000000041c268981 */ /* 0x000f22000c2e1900 */
[----:B------:R-:W-:-:S03]  /*0590*/  LEA.HI R16, R13, R16, RZ, 0x1b ;  /* 0x000000100d107211 */ /* 0x000fc600078fd8ff */
[----:B------:R1:W4:Y:S01]  /*05a0*/  @!P1 LDG.E.EL R3, desc[UR4][R20.64] ;  /* 0x0000000414039981 */ /* 0x000322000c2e1900 */
[----:B------:R-:W-:Y:S01]  /*05b0*/  MOV R0, RZ ;  /* 0x000000ff00007202 */ /* 0x000fe20000000f00 */
[----:B------:R-:W-:Y:S02]  /*05c0*/  IMAD R13, R16, -0xc0, R7 ;  /* 0xffffff40100d7824 */ /* 0x000fe400078e0207 */
[----:B------:R-:W-:-:S04]  /*05d0*/  IMAD.WIDE R16, R12, 0x4, R18 ;  /* 0x000000040c107825 */ /* 0x000fc800078e0212 */
[----:B------:R-:W-:Y:S01]  /*05e0*/  IMAD R35, R35, -0xc0, R6 ;  /* 0xffffff4023237824 */ /* 0x000fe200078e0206 */
[----:B------:R1:W4:Y:S02]  /*05f0*/  @!P1 LDG.E.EL R0, desc[UR4][R16.64] ;  /* 0x0000000410009981 */ /* 0x000324000c2e1900 */
[----:B-1----:R-:W-:-:S05]  /*0600*/  IMAD.WIDE R20, R45, 0x4, R10 ;  /* 0x000000042d147825 */ /* 0x002fca00078e020a */
[----:B------:R-:W4:Y:S01]  /*0610*/  @!P0 LDG.E.EL R39, desc[UR4][R20.64] ;  /* 0x0000000414278981 */ /* 0x000f22000c2e1900 */
[----:B------:R-:W-:-:S04]  /*0620*/  IMAD.WIDE R16, R13, 0x4, R10 ;  /* 0x000000040d107825 */ /* 0x000fc800078e020a */
[----:B------:R-:W-:Y:S01]  /*0630*/  IMAD.WIDE R10, R35, 0x4, R10 ;  /* 0x00000004230a7825 */ /* 0x000fe200078e020a */
[----:B------:R1:W4:Y:S04]  /*0640*/  @!P0 LDG.E.EL R40, desc[UR4][R16.64] ;  /* 0x0000000410288981 */ /* 0x000328000c2e1900 */
[----:B------:R-:W4:Y:S01]  /*0650*/  @!P0 LDG.E.EL R41, desc[UR4][R10.64] ;  /* 0x000000040a298981 */ /* 0x000f22000c2e1900 */
[--C-:B------:R-:W-:Y:S01]  /*0660*/  IMAD.WIDE R8, R25, 0x4, R18.reuse ;  /* 0x0000000419087825 */ /* 0x100fe200078e0212 */
[----:B------:R-:W-:Y:S02]  /*0670*/  CS2R R4, SRZ ;  /* 0x0000000000047805 */ /* 0x000fe4000001ff00 */
[----:B------:R-:W-:Y:S01]  /*0680*/  CS2R R6, SRZ ;  /* 0x0000000000067805 */ /* 0x000fe2000001ff00 */
[--C-:B------:R-:W-:Y:S01]  /*0690*/  IMAD.WIDE R22, R30, 0x4, R18.reuse ;  /* 0x000000041e167825 */ /* 0x100fe200078e0212 */
[----:B------:R0:W4:Y:S01]  /*06a0*/  @!P1 LDG.E.EL R37, desc[UR4][R8.64] ;  /* 0x0000000408259981 */ /* 0x000122000c2e1900 */
[----:B-1----:R-:W1:Y:S02]  /*06b0*/  LDC.64 R16, c[0x0][0x230] ;  /* 0x00008c00ff107b82 */ /* 0x002e640000000a00 */
[--C-:B------:R-:W-:Y:S01]  /*06c0*/  IMAD.WIDE R28, R45, 0x4, R18.reuse ;  /* 0x000000042d1c7825 */ /* 0x100fe200078e0212 */
[----:B------:R0:W4:Y:S04]  /*06d0*/  @!P1 LDG.E.EL R4, desc[UR4][R22.64] ;  /* 0x0000000416049981 */ /* 0x000128000c2e1900 */
[----:B------:R0:W4:Y:S02]  /*06e0*/  @!P0 LDG.E.EL R6, desc[UR4][R28.64] ;  /* 0x000000041c068981 */ /* 0x000124000c2e1900 */
[----:B0-----:R-:W-:-:S04]  /*06f0*/  IMAD.WIDE R8, R31, 0x4, R18 ;  /* 0x000000041f087825 */ /* 0x001fc800078e0212 */
[--C-:B------:R-:W-:Y:S01]  /*0700*/  IMAD.WIDE R22, R13, 0x4, R18.reuse ;  /* 0x000000040d167825 */ /* 0x100fe200078e0212 */
[----:B------:R0:W4:Y:S03]  /*0710*/  @!P0 LDG.E.EL R7, desc[UR4][R8.64] ;  /* 0x0000000408078981 */ /* 0x000126000c2e1900 */
[----:B------:R-:W-:Y:S01]  /*0720*/  IMAD.WIDE R18, R35, 0x4, R18 ;  /* 0x0000000423127825 */ /* 0x000fe200078e0212 */
[----:B------:R0:W4:Y:S03]  /*0730*/  @!P0 LDG.E.EL R5, desc[UR4][R22.64] ;  /* 0x0000000416058981 */ /* 0x000126000c2e1900 */
[----:B------:R-:W-:Y:S01]  /*0740*/  IMAD.WIDE R28, R25, 0x4, R14 ;  /* 0x00000004191c7825 */ /* 0x000fe200078e020e */
[----:B0-----:R-:W-:Y:S02]  /*0750*/  CS2R R8, SRZ ;  /* 0x0000000000087805 */ /* 0x001fe4000001ff00 */
[----:B------:R-:W-:-:S02]  /*0760*/  CS2R R10, SRZ ;  /* 0x00000000000a7805 */ /* 0x000fc4000001ff00 */
[----:B------:R-:W-:Y:S01]  /*0770*/  CS2R R20, SRZ ;  /* 0x0000000000147805 */ /* 0x000fe2000001ff00 */
[----:B------:R-:W-:Y:S01]  /*0780*/  IMAD.WIDE R22, R30, 0x4, R14 ;  /* 0x000000041e167825 */ /* 0x000fe200078e020e */
[----:B------:R0:W4:Y:S04]  /*0790*/  @!P0 LDG.E.EL R8, desc[UR4][R18.64] ;  /* 0x0000000412088981 */ /* 0x000128000c2e1900 */
[----:B------:R0:W4:Y:S01]  /*07a0*/  @!P1 LDG.E.EL R9, desc[UR4][R28.64] ;  /* 0x000000041c099981 */ /* 0x000122000c2e1900 */
[----:B------:R-:W-:-:S03]  /*07b0*/  HFMA2.MMA R24, -RZ, RZ, 0, 0 ;  /* 0x00000000ff187435 */ /* 0x000fc600000001ff */
[----:B------:R1:W4:Y:S01]  /*07c0*/  @!P1 LDG.E.EL R10, desc[UR4][R22.64] ;  /* 0x00000004160a9981 */ /* 0x000322000c2e1900 */
[----:B0-----:R-:W-:-:S04]  /*07d0*/  IMAD.WIDE R18, R27, 0x4, R14 ;  /* 0x000000041b127825 */ /* 0x001fc800078e020e */
[----:B------:R-:W-:Y:S01]  /*07e0*/  IMAD.WIDE R28, R12, 0x4, R14 ;  /* 0x000000040c1c7825 */ /* 0x000fe200078e020e */
[----:B------:R0:W4:Y:S01]  /*07f0*/  @!P1 LDG.E.EL R11, desc[UR4][R18.64] ;  /* 0x00000004120b9981 */ /* 0x000122000c2e1900 */
[----:B-1----:R-:W-:-:S03]  /*0800*/  CS2R R22, SRZ ;  /* 0x0000000000167805 */ /* 0x002fc6000001ff00 */
[----:B------:R1:W4:Y:S01]  /*0810*/  @!P1 LDG.E.EL R20, desc[UR4][R28.64] ;  /* 0x000000041c149981 */ /* 0x000322000c2e1900 */
[----:B0-----:R-:W-:-:S04]  /*0820*/  IMAD.WIDE R18, R31, 0x4, R14 ;  /* 0x000000041f127825 */ /* 0x001fc800078e020e */
[--C-:B-1----:R-:W-:Y:S01]  /*0830*/  IMAD.WIDE R28, R45, 0x4, R14.reuse ;  /* 0x000000042d1c7825 */ /* 0x102fe200078e020e */
[----:B------:R0:W4:Y:S04]  /*0840*/  @!P0 LDG.E.EL R21, desc[UR4][R18.64] ;  /* 0x0000000412158981 */ /* 0x000128000c2e1900 */
[----:B------:R1:W4:Y:S01]  /*0850*/  @!P0 LDG.E.EL R22, desc[UR4][R28.64] ;  /* 0x000000041c168981 */ /* 0x000322000c2e1900 */
[----:B0-----:R-:W-:-:S04]  /*0860*/  IMAD.WIDE R18, R13, 0x4, R14 ;  /* 0x000000040d127825 */ /* 0x001fc800078e020e */
[----:B------:R-:W-:Y:S01]  /*0870*/  IMAD.WIDE R14, R35, 0x4, R14 ;  /* 0x00000004230e7825 */ /* 0x000fe200078e020e */
[----:B------:R0:W4:Y:S03]  /*0880*/  @!P0 LDG.E.EL R23, desc[UR4][R18.64] ;  /* 0x0000000412178981 */ /* 0x000126000c2e1900 */
[--C-:B-1----:R-:W-:Y:S01]  /*0890*/  IMAD.WIDE R28, R25, 0x4, R16.reuse ;  /* 0x00000004191c7825 */ /* 0x102fe200078e0210 */
[----:B------:R-:W-:Y:S01]  /*08a0*/  HFMA2.MMA R25, -RZ, RZ, 0, 0 ;  /* 0x00000000ff197435 */ /* 0x000fe200000001ff */
[----:B------:R1:W4:Y:S02]  /*08b0*/  @!P0 LDG.E.EL R24, desc[UR4][R14.64] ;  /* 0x000000040e188981 */ /* 0x000324000c2e1900 */
[----:B0-----:R-:W-:-:S04]  /*08c0*/  IMAD.WIDE R18, R30, 0x4, R16 ;  /* 0x000000041e127825 */ /* 0x001fc800078e0210 */
[--C-:B-1----:R-:W-:Y:S01]  /*08d0*/  IMAD.WIDE R14, R27, 0x4, R16.reuse ;  /* 0x000000041b0e7825 */ /* 0x102fe200078e0210 */
[----:B------:R-:W-:Y:S02]  /*08e0*/  HFMA2.MMA R27, -RZ, RZ, 0, 0 ;  /* 0x00000000ff1b7435 */ /* 0x000fe400000001ff */
[----:B------:R0:W4:Y:S01]  /*08f0*/  @!P1 LDG.E.EL R25, desc[UR4][R18.64] ;  /* 0x0000000412199981 */ /* 0x000122000c2e1900 */
[----:B------:R-:W-:Y:S01]  /*0900*/  HFMA2.MMA R34, -RZ, RZ, 0, 0 ;  /* 0x00000000ff227435 */ /* 0x000fe200000001ff */
[----:B0-----:R-:W-:-:S06]  /*0910*/  IMAD.WIDE R18, R12, 0x4, R16 ;  /* 0x000000040c127825 */ /* 0x001fcc00078e0210 */
[----:B------:R0:W4:Y:S02]  /*0920*/  @!P1 LDG.E.EL R27, desc[UR4][R18.64] ;  /* 0x00000004121b9981 */ /* 0x000124000c2e1900 */
[----:B0-----:R-:W-:-:S05]  /*0930*/  IMAD.WIDE R18, R13, 0x4, R16 ;  /* 0x000000040d127825 */ /* 0x001fca00078e0210 */
[----:B------:R-:W4:Y:S01]  /*0940*/  @!P0 LDG.E.EL R34, desc[UR4][R18.64] ;  /* 0x0000000412228981 */ /* 0x000f22000c2e1900 */
[----:B------:R-:W-:Y:S01]  /*0950*/  MOV R30, RZ ;  /* 0x000000ff001e7202 */ /* 0x000fe20000000f00 */
[----:B------:R-:W-:-:S05]  /*0960*/  IMAD.WIDE R44, R45, 0x4, R16 ;  /* 0x000000042d2c7825 */ /* 0x000fca00078e0210 */
[----:B------:R0:W4:Y:S02]  /*0970*/  @!P1 LDG.E.EL R30, desc[UR4][R14.64] ;  /* 0x000000040e1e9981 */ /* 0x000124000c2e1900 */
[----:B0-----:R-:W-:-:S04]  /*0980*/  IMAD.WIDE R14, R31, 0x4, R16 ;  /* 0x000000041f0e7825 */ /* 0x001fc800078e0210 */
[----:B------:R-:W-:Y:S01]  /*0990*/  IMAD.WIDE R16, R35, 0x4, R16 ;  /* 0x0000000423107825 */ /* 0x000fe200078e0210 */
[----:B------:R-:W-:Y:S01]  /*09a0*/  MOV R26, RZ ;  /* 0x000000ff001a7202 */ /* 0x000fe20000000f00 */
[----:B------:R-:W4:Y:S05]  /*09b0*/  @!P0 LDG.E.EL R32, desc[UR4][R14.64] ;  /* 0x000000040e208981 */ /* 0x000f2a000c2e1900 */
[----:B------:R0:W4:Y:S02]  /*09c0*/  @!P1 LDG.E.EL R26, desc[UR4][R28.64] ;  /* 0x000000041c1a9981 */ /* 0x000124000c2e1900 */
[----:B0-----:R-:W0:Y:S01]  /*09d0*/  LDC.64 R28, c[0x0][0x210] ;  /* 0x00008400ff1c7b82 */ /* 0x001e220000000a00 */
[----:B--2---:R-:W-:-:S06]  /*09e0*/  FADD R18, R33, 0.0010000000474974513054 ;  /* 0x3a83126f21127421 */ /* 0x004fcc0000000000 */
[----:B------:R-:W1:Y:S01]  /*09f0*/  MUFU.SQRT R18, R18 ;  /* 0x0000001200127308 */ /* 0x000e620000002000 */
[----:B------:R-:W-:-:S06]  /*0a00*/  MOV R33, RZ ;  /* 0x000000ff00217202 */ /* 0x000fcc0000000f00 */
[----:B------:R2:W4:Y:S01]  /*0a10*/  @!P0 LDG.E.EL R33, desc[UR4][R16.64] ;  /* 0x0000000410218981 */ /* 0x000522000c2e1900 */
[----:B---3--:R-:W-:-:S04]  /*0a20*/  FADD R42, R42, 0.0010000000474974513054 ;  /* 0x3a83126f2a2a7421 */ /* 0x008fc80000000000 */
[----:B------:R-:W-:Y:S01]  /*0a30*/  MUFU.SQRT R19, R42 ;  /* 0x0000002a00137308 */ /* 0x000fe20000002000 */
[C---:B-1----:R-:W-:Y:S01]  /*0a40*/  FSETP.GT.AND P3, PT, R18.reuse, 8.50705917302346158658e+37, PT ;  /* 0x7e8000001200780b */ /* 0x042fe20003f64000 */
[----:B-----5:R-:W-:Y:S01]  /*0a50*/  FADD R35, R43, 0.0010000000474974513054 ;  /* 0x3a83126f2b237421 */ /* 0x020fe20000000000 */
[----:B------:R-:W-:-:S05]  /*0a60*/  FSETP.GEU.AND P6, PT, R18, 1.175494350822287508e-38, PT ;  /* 0x008000001200780b */ /* 0x000fca0003fce000 */
[----:B------:R1:W3:Y:S01]  /*0a70*/  MUFU.SQRT R42, R35 ;  /* 0x00000023002a7308 */ /* 0x0002e20000002000 */
[----:B--2---:R-:W-:-:S05]  /*0a80*/  HFMA2.MMA R16, -RZ, RZ, 1.625, 0 ;  /* 0x3e800000ff107435 */ /* 0x004fca00000001ff */
[----:B------:R-:W-:-:S04]  /*0a90*/  @P3 FMUL R18, R18, 0.25 ;  /* 0x3e80000012123820 */ /* 0x000fc80000400000 */
[----:B------:R-:W-:Y:S01]  /*0aa0*/  @!P6 FMUL R18, R18, 16777216 ;  /* 0x4b8000001212e820 */ /* 0x000fe20000400000 */
[----:B-1----:R-:W-:Y:S02]  /*0ab0*/  FSEL R35, R16, 1, P3 ;  /* 0x3f80000010237808 */ /* 0x002fe40001800000 */
[C---:B---3--:R-:W-:Y:S02]  /*0ac0*/  FSETP.GT.AND P4, PT, R42.reuse, 8.50705917302346158658e+37, PT ;  /* 0x7e8000002a00780b */ /* 0x048fe40003f84000 */
[C---:B------:R-:W-:Y:S01]  /*0ad0*/  FSETP.GT.AND P5, PT, R19.reuse, 8.50705917302346158658e+37, PT ;  /* 0x7e8000001300780b */ /* 0x040fe20003fa4000 */
[----:B------:R-:W1:Y:S01]  /*0ae0*/  MUFU.RCP R18, R18 ;  /* 0x0000001200127308 */ /* 0x000e620000001000 */
[----:B------:R-:W-:Y:S02]  /*0af0*/  FSETP.GEU.AND P3, PT, R42, 1.175494350822287508e-38, PT ;  /* 0x008000002a00780b */ /* 0x000fe40003f6e000 */
[----:B------:R-:W-:Y:S01]  /*0b00*/  FSETP.GEU.AND P2, PT, R19, 1.175494350822287508e-38, PT ;  /* 0x008000001300780b */ /* 0x000fe20003f4e000 */
[----:B------:R-:W-:-:S04]  /*0b10*/  FADD R36, R36, 0.0010000000474974513054 ;  /* 0x3a83126f24247421 */ /* 0x000fc80000000000 */
[----:B------:R-:W2:Y:S02]  /*0b20*/  MUFU.SQRT R43, R36 ;  /* 0x00000024002b7308 */ /* 0x000ea40000002000 */
[----:B------:R-:W-:Y:S01]  /*0b30*/  @P4 FMUL R42, R42, 0.25 ;  /* 0x3e8000002a2a4820 */ /* 0x000fe20000400000 */
[----:B------:R-:W-:Y:S01]  /*0b40*/  @!P6 FMUL R35, R35, 16777216 ;  /* 0x4b8000002323e820 */ /* 0x000fe20000400000 */
[----:B------:R-:W-:Y:S02]  /*0b50*/  @P5 FMUL R19, R19, 0.25 ;  /* 0x3e80000013135820 */ /* 0x000fe40000400000 */
[----:B------:R-:W-:Y:S01]  /*0b60*/  @!P3 FMUL R42, R42, 16777216 ;  /* 0x4b8000002a2ab820 */ /* 0x000fe20000400000 */
[----:B----4-:R-:W-:Y:S01]  /*0b70*/  FADD R17, R38, 0.0010000000474974513054 ;  /* 0x3a83126f26117421 */ /* 0x010fe20000000000 */
[----:B------:R-:W-:Y:S01]  /*0b80*/  MOV R31, RZ ;  /* 0x000000ff001f7202 */ /* 0x000fe20000000f00 */
[----:B-1----:R-:W-:Y:S01]  /*0b90*/  FMUL R35, R18, R35 ;  /* 0x0000002312237220 */ /* 0x002fe20000400000 */
[----:B------:R-:W-:Y:S01]  /*0ba0*/  @!P2 FMUL R19, R19, 16777216 ;  /* 0x4b8000001313a820 */ /* 0x000fe20000400000 */
[----:B------:R-:W-:Y:S01]  /*0bb0*/  MUFU.RCP R38, R42 ;  /* 0x0000002a00267308 */ /* 0x000fe20000001000 */
[----:B--2---:R-:W-:-:S02]  /*0bc0*/  FSETP.GT.AND P6, PT, R43, 8.50705917302346158658e+37, PT ;  /* 0x7e8000002b00780b */ /* 0x004fc40003fc4000 */
[----:B------:R1:W2:Y:S05]  /*0bd0*/  @!P0 LDG.E.EL R31, desc[UR4][R44.64] ;  /* 0x000000042c1f8981 */ /* 0x0002aa000c2e1900 */
[----:B------:R-:W3:Y:S01]  /*0be0*/  MUFU.SQRT R17, R17 ;  /* 0x0000001100117308 */ /* 0x000ee20000002000 */
[----:B------:R-:W-:-:S07]  /*0bf0*/  FADD R18, R39, 0.0010000000474974513054 ;  /* 0x3a83126f27127421 */ /* 0x000fce0000000000 */
[----:B------:R4:W-:Y:S01]  /*0c00*/  MUFU.RCP R36, R19 ;  /* 0x0000001300247308 */ /* 0x0009e20000001000 */
[----:B-1----:R-:W-:Y:S02]  /*0c10*/  FSEL R45, R16, 1, P5 ;  /* 0x3f800000102d7808 */ /* 0x002fe40002800000 */
[----:B------:R-:W-:-:S05]  /*0c20*/  FSETP.GEU.AND P5, PT, R43, 1.175494350822287508e-38, PT ;  /* 0x008000002b00780b */ /* 0x000fca0003fae000 */
[----:B------:R-:W1:Y:S01]  /*0c30*/  MUFU.SQRT R18, R18 ;  /* 0x0000001200127308 */ /* 0x000e620000002000 */
[----:B----4-:R-:W-:Y:S02]  /*0c40*/  FSEL R19, R16, 1, P4 ;  /* 0x3f80000010137808 */ /* 0x010fe40002000000 */
[----:B------:R-:W-:Y:S02]  /*0c50*/  CS2R R12, SRZ ;  /* 0x00000000000c7805 */ /* 0x000fe4000001ff00 */
[----:B------:R-:W-:Y:S01]  /*0c60*/  CS2R R14, SRZ ;  /* 0x00000000000e7805 */ /* 0x000fe2000001ff00 */
[----:B------:R-:W-:Y:S01]  /*0c70*/  FADD R40, R40, 0.0010000000474974513054 ;  /* 0x3a83126f28287421 */ /* 0x000fe20000000000 */
[----:B------:R-:W-:Y:S01]  /*0c80*/  @!P3 FMUL R19, R19, 16777216 ;  /* 0x4b8000001313b820 */ /* 0x000fe20000400000 */
[----:B------:R-:W-:Y:S01]  /*0c90*/  FADD R41, R41, 0.0010000000474974513054 ;  /* 0x3a83126f29297421 */ /* 0x000fe20000000000 */
[----:B0-----:R-:W-:Y:S01]  /*0ca0*/  IMAD.WIDE R28, R2, 0x4, R28 ;  /* 0x00000004021c7825 */ /* 0x001fe200078e021c */
[----:B---3--:R-:W-:-:S03]  /*0cb0*/  FSETP.GT.AND P3, PT, R17, 8.50705917302346158658e+37, PT ;  /* 0x7e8000001100780b */ /* 0x008fc60003f64000 */
[----:B------:R-:W-:Y:S01]  /*0cc0*/  FMUL R38, R38, R19 ;  /* 0x0000001326267220 */ /* 0x000fe20000400000 */
[----:B------:R-:W-:Y:S01]  /*0cd0*/  FSEL R42, R16, 1, P6 ;  /* 0x3f800000102a7808 */ /* 0x000fe20003000000 */
[----:B------:R-:W-:Y:S01]  /*0ce0*/  @P6 FMUL R43, R43, 0.25 ;  /* 0x3e8000002b2b6820 */ /* 0x000fe20000400000 */
[----:B------:R0:W3:Y:S01]  /*0cf0*/  MUFU.SQRT R19, R40 ;  /* 0x0000002800137308 */ /* 0x0000e20000002000 */
[----:B------:R-:W-:Y:S01]  /*0d00*/  FSETP.GEU.AND P6, PT, R17, 1.175494350822287508e-38, PT ;  /* 0x008000001100780b */ /* 0x000fe20003fce000 */
[----:B------:R-:W4:Y:S01]  /*0d10*/  @!P1 LDG.E.128 R12, desc[UR4][R28.64] ;  /* 0x000000041c0c9981 */ /* 0x000f22000c1e1d00 */
[----:B------:R-:W-:Y:S01]  /*0d20*/  @!P5 FMUL R43, R43, 16777216 ;  /* 0x4b8000002b2bd820 */ /* 0x000fe20000400000 */
[----:B------:R-:W-:-:S04]  /*0d30*/  @!P5 FMUL R42, R42, 16777216 ;  /* 0x4b8000002a2ad820 */ /* 0x000fc80000400000 */
[----:B------:R5:W5:Y:S01]  /*0d40*/  MUFU.SQRT R44, R41 ;  /* 0x00000029002c7308 */ /* 0x000b620000002000 */
[----:B-1----:R-:W-:Y:S01]  /*0d50*/  FSETP.GT.AND P5, PT, R18, 8.50705917302346158658e+37, PT ;  /* 0x7e8000001200780b */ /* 0x002fe20003fa4000 */
[----:B------:R-:W-:Y:S01]  /*0d60*/  @P3 FMUL R17, R17, 0.25 ;  /* 0x3e80000011113820 */ /* 0x000fe20000400000 */
[----:B0-----:R-:W-:Y:S01]  /*0d70*/  FSEL R40, R16, 1, P3 ;  /* 0x3f80000010287808 */ /* 0x001fe20001800000 */
[----:B------:R-:W-:Y:S02]  /*0d80*/  @!P2 FMUL R45, R45, 16777216 ;  /* 0x4b8000002d2da820 */ /* 0x000fe40000400000 */
[----:B------:R-:W-:Y:S01]  /*0d90*/  @!P6 FMUL R17, R17, 16777216 ;  /* 0x4b8000001111e820 */ /* 0x000fe20000400000 */
[----:B---3--:R-:W-:Y:S01]  /*0da0*/  FSETP.GT.AND P4, PT, R19, 8.50705917302346158658e+37, PT ;  /* 0x7e8000001300780b */ /* 0x008fe20003f84000 */
[----:B------:R-:W-:Y:S01]  /*0db0*/  @!P6 FMUL R40, R40, 16777216 ;  /* 0x4b8000002828e820 */ /* 0x000fe20000400000 */
[----:B------:R-:W-:Y:S02]  /*0dc0*/  FSETP.GEU.AND P2, PT, R18, 1.175494350822287508e-38, PT ;  /* 0x008000001200780b */ /* 0x000fe40003f4e000 */
[----:B-----5:R-:W-:-:S02]  /*0dd0*/  FSEL R41, R16, 1, P5 ;  /* 0x3f80000010297808 */ /* 0x020fc40002800000 */
[----:B------:R-:W-:Y:S01]  /*0de0*/  FSETP.GT.AND P6, PT, R44, 8.50705917302346158658e+37, PT ;  /* 0x7e8000002c00780b */ /* 0x000fe20003fc4000 */
[----:B------:R-:W-:Y:S01]  /*0df0*/  @P5 FMUL R18, R18, 0.25 ;  /* 0x3e80000012125820 */ /* 0x000fe20000400000 */
[----:B------:R-:W-:Y:S01]  /*0e00*/  FSETP.GEU.AND P3, PT, R19, 1.175494350822287508e-38, PT ;  /* 0x008000001300780b */ /* 0x000fe20003f6e000 */
[----:B------:R-:W0:Y:S01]  /*0e10*/  MUFU.RCP R43, R43 ;  /* 0x0000002b002b7308 */ /* 0x000e220000001000 */
[----:B------:R-:W-:-:S03]  /*0e20*/  FSETP.GEU.AND P5, PT, R44, 1.175494350822287508e-38, PT ;  /* 0x008000002c00780b */ /* 0x000fc60003fae000 */
[----:B------:R-:W-:-:S04]  /*0e30*/  @P4 FMUL R19, R19, 0.25 ;  /* 0x3e80000013134820 */ /* 0x000fc80000400000 */
[----:B------:R-:W1:Y:S02]  /*0e40*/  MUFU.RCP R17, R17 ;  /* 0x0000001100117308 */ /* 0x000e640000001000 */
[----:B------:R-:W-:Y:S01]  /*0e50*/  @P6 FMUL R44, R44, 0.25 ;  /* 0x3e8000002c2c6820 */ /* 0x000fe20000400000 */
[----:B------:R-:W-:Y:S01]  /*0e60*/  @!P2 FMUL R18, R18, 16777216 ;  /* 0x4b8000001212a820 */ /* 0x000fe20000400000 */
[----:B------:R-:W-:Y:S02]  /*0e70*/  @!P3 FMUL R19, R19, 16777216 ;  /* 0x4b8000001313b820 */ /* 0x000fe40000400000 */
[----:B------:R-:W-:Y:S01]  /*0e80*/  @!P5 FMUL R44, R44, 16777216 ;  /* 0x4b8000002c2cd820 */ /* 0x000fe20000400000 */
[----:B0-----:R-:W-:Y:S02]  /*0e90*/  FMUL R39, R43, R42 ;  /* 0x0000002a2b277220 */ /* 0x001fe40000400000 */
[----:B------:R-:W0:Y:S08]  /*0ea0*/  MUFU.RCP R18, R18 ;  /* 0x0000001200127308 */ /* 0x000e300000001000 */
[----:B------:R-:W3:Y:S01]  /*0eb0*/  MUFU.RCP R42, R19 ;  /* 0x00000013002a7308 */ /* 0x000ee20000001000 */
[----:B-1----:R-:W-:Y:S01]  /*0ec0*/  FMUL R40, R17, R40 ;  /* 0x0000002811287220 */ /* 0x002fe20000400000 */
[----:B------:R-:W-:-:S06]  /*0ed0*/  FSEL R17, R16, 1, P4 ;  /* 0x3f80000010117808 */ /* 0x000fcc0002000000 */
[----:B------:R-:W1:Y:S01]  /*0ee0*/  MUFU.RCP R43, R44 ;  /* 0x0000002c002b7308 */ /* 0x000e620000001000 */
[----:B------:R-:W-:Y:S01]  /*0ef0*/  FSEL R16, R16, 1, P6 ;  /* 0x3f80000010107808 */ /* 0x000fe20003000000 */
[----:B------:R-:W-:Y:S01]  /*0f00*/  @!P2 FMUL R41, R41, 16777216 ;  /* 0x4b8000002929a820 */ /* 0x000fe20000400000 */
[----:B------:R-:W-:-:S03]  /*0f10*/  @!P3 FMUL R17, R17, 16777216 ;  /* 0x4b8000001111b820 */ /* 0x000fc60000400000 */
[----:B------:R-:W-:Y:S01]  /*0f20*/  @!P5 FMUL R16, R16, 16777216 ;  /* 0x4b8000001010d820 */ /* 0x000fe20000400000 */
[----:B0-----:R-:W-:Y:S01]  /*0f30*/  FMUL R41, R18, R41 ;  /* 0x0000002912297220 */ /* 0x001fe20000400000 */
[----:B---3--:R-:W-:Y:S01]  /*0f40*/  FMUL R42, R42, R17 ;  /* 0x000000112a2a7220 */ /* 0x008fe20000400000 */
[----:B------:R-:W-:Y:S01]  /*0f50*/  CS2R R18, SRZ ;  /* 0x0000000000127805 */ /* 0x000fe2000001ff00 */
[----:B-1----:R-:W-:Y:S01]  /*0f60*/  FMUL R43, R43, R16 ;  /* 0x000000102b2b7220 */ /* 0x002fe20000400000 */
[----:B------:R-:W-:-:S06]  /*0f70*/  CS2R R16, SRZ ;  /* 0x0000000000107805 */ /* 0x000fcc000001ff00 */
[----:B------:R0:W3:Y:S01]  /*0f80*/  @!P0 LDG.E.128 R16, desc[UR4][R28.64+0x800] ;  /* 0x000800041c108981 */ /* 0x0000e2000c1e1d00 */
[----:B------:R-:W-:Y:S01]  /*0f90*/  IADD3 R44, R2, 0x200, RZ ;  /* 0x00000200022c7810 */ /* 0x000fe20007ffe0ff */
[----:B------:R-:W-:Y:S01]  /*0fa0*/  FMUL R36, R36, R45 ;  /* 0x0000002d24247220 */ /* 0x000fe20000400000 */
[----:B----4-:R-:W-:Y:S01]  /*0fb0*/  FADD R12, -R37, R12 ;  /* 0x0000000c250c7221 */ /* 0x010fe20000000100 */
[----:B------:R-:W-:Y:S02]  /*0fc0*/  FADD R37, -R4, R13 ;  /* 0x0000000d04257221 */ /* 0x000fe40000000100 */
[----:B------:R-:W-:-:S05]  /*0fd0*/  IMAD.HI R4, R44, 0x2050c9f9, RZ ;  /* 0x2050c9f92c047827 */ /* 0x000fca00078e02ff */
[----:B------:R-:W-:-:S04]  /*0fe0*/  SHF.R.U32.HI R13, RZ, 0x1f, R4 ;  /* 0x0000001fff0d7819 */ /* 0x000fc80000011604 */
[----:B------:R-:W-:-:S05]  /*0ff0*/  LEA.HI.SX32 R13, R4, R13, 0x14 ;  /* 0x0000000d040d7211 */ /* 0x000fca00078fa2ff */
[----:B------:R-:W-:-:S04]  /*1000*/  IMAD R4, R13, -0x7ec0, R44 ;  /* 0xffff81400d047824 */ /* 0x000fc800078e022c */
[----:B------:R-:W-:Y:S02]  /*1010*/  IMAD R13, R13, 0xfd80, R4 ;  /* 0x0000fd800d0d7824 */ /* 0x000fe400078e0204 */
[----:B------:R-:W-:-:S05]  /*1020*/  IMAD.HI R4, R2, 0x2050c9f9, RZ ;  /* 0x2050c9f902047827 */ /* 0x000fca00078e02ff */
[----:B------:R-:W-:-:S04]  /*1030*/  SHF.R.U32.HI R45, RZ, 0x1f, R4 ;  /* 0x0000001fff2d7819 */ /* 0x000fc80000011604 */
[----:B------:R-:W-:-:S05]  /*1040*/  LEA.HI.SX32 R45, R4, R45, 0x14 ;  /* 0x0000002d042d7211 */ /* 0x000fca00078fa2ff */
[----:B------:R-:W-:-:S04]  /*1050*/  IMAD R2, R45, -0x7ec0, R2 ;  /* 0xffff81402d027824 */ /* 0x000fc800078e0202 */
[----:B0-----:R-:W-:Y:S02]  /*1060*/  IMAD R29, R45, 0xfd80, R2 ;  /* 0x0000fd802d1d7824 */ /* 0x001fe400078e0202 */
[----:B------:R-:W-:Y:S02]  /*1070*/  FADD R45, -R3, R14 ;  /* 0x0000000e032d7221 */ /* 0x000fe40000000100 */
[----:B------:R-:W0:Y:S01]  /*1080*/  LDC.64 R2, c[0x0][0x238] ;  /* 0x00008e00ff027b82 */ /* 0x000e220000000a00 */
[----:B------:R-:W-:Y:S01]  /*1090*/  FADD R0, -R0, R15 ;  /* 0x0000000f00007221 */ /* 0x000fe20000000100 */
[----:B------:R-:W-:Y:S01]  /*10a0*/  FMUL R35, R35, R12 ;  /* 0x0000000c23237220 */ /* 0x000fe20000400000 */
[----:B------:R-:W-:Y:S01]  /*10b0*/  FMUL R36, R36, R37 ;  /* 0x0000002524247220 */ /* 0x000fe20000400000 */
[----:B------:R-:W-:Y:S01]  /*10c0*/  FMUL R45, R38, R45 ;  /* 0x0000002d262d7220 */ /* 0x000fe20000400000 */
[----:B------:R-:W-:Y:S01]  /*10d0*/  FMUL R0, R39, R0 ;  /* 0x0000000027007220 */ /* 0x000fe20000400000 */
[----:B------:R-:W-:Y:S01]  /*10e0*/  FFMA R9, R35, R9, R26 ;  /* 0x0000000923097223 */ /* 0x000fe2000000001a */
[----:B------:R-:W-:Y:S01]  /*10f0*/  FFMA R10, R36, R10, R25 ;  /* 0x0000000a240a7223 */ /* 0x000fe20000000019 */
[----:B------:R-:W-:Y:S01]  /*1100*/  FFMA R30, R45, R11, R30 ;  /* 0x0000000b2d1e7223 */ /* 0x000fe2000000001e */
[----:B------:R-:W-:-:S02]  /*1110*/  FFMA R20, R0, R20, R27 ;  /* 0x0000001400147223 */ /* 0x000fc4000000001b */
[C---:B------:R-:W-:Y:S02]  /*1120*/  FSETP.GEU.AND P5, PT, R9.reuse, RZ, PT ;  /* 0x000000ff0900720b */ /* 0x040fe40003fae000 */
[----:B------:R-:W-:Y:S02]  /*1130*/  FSETP.GEU.AND P3, PT, R30, RZ, PT ;  /* 0x000000ff1e00720b */ /* 0x000fe40003f6e000 */
[----:B------:R-:W-:Y:S02]  /*1140*/  FSETP.GEU.AND P2, PT, R20, RZ, PT ;  /* 0x000000ff1400720b */ /* 0x000fe40003f4e000 */
[----:B------:R-:W-:Y:S02]  /*1150*/  FSETP.GEU.AND P4, PT, R10, RZ, PT ;  /* 0x000000ff0a00720b */ /* 0x000fe40003f8e000 */
[----:B------:R-:W-:Y:S01]  /*1160*/  SEL R4, R9, RZ, P5 ;  /* 0x000000ff09047207 */ /* 0x000fe20002800000 */
[----:B0-----:R-:W-:-:S04]  /*1170*/  IMAD.WIDE R14, R29, 0x4, R2 ;  /* 0x000000041d0e7825 */ /* 0x001fc800078e0202 */
[----:B---3--:R-:W-:Y:S01]  /*1180*/  FADD R7, -R7, R16 ;  /* 0x0000001007077221 */ /* 0x008fe20000000100 */
[----:B------:R-:W-:Y:S01]  /*1190*/  FADD R8, -R8, R19 ;  /* 0x0000001308087221 */ /* 0x000fe20000000100 */
[----:B------:R-:W-:Y:S01]  /*11a0*/  FADD R5, -R5, R18 ;  /* 0x0000001205057221 */ /* 0x000fe20000000100 */
[----:B------:R-:W-:Y:S01]  /*11b0*/  FADD R6, -R6, R17 ;  /* 0x0000001106067221 */ /* 0x000fe20000000100 */
[----:B------:R-:W-:Y:S01]  /*11c0*/  FMUL R7, R40, R7 ;  /* 0x0000000728077220 */ /* 0x000fe20000400000 */
[----:B------:R-:W-:Y:S01]  /*11d0*/  FMUL R8, R43, R8 ;  /* 0x000000082b087220 */ /* 0x000fe20000400000 */
[----:B------:R-:W-:Y:S01]  /*11e0*/  FMUL R11, R42, R5 ;  /* 0x000000052a0b7220 */ /* 0x000fe20000400000 */
[----:B------:R-:W-:Y:S01]  /*11f0*/  FMUL R0, R41, R6 ;  /* 0x0000000629007220 */ /* 0x000fe20000400000 */
[----:B------:R-:W-:Y:S01]  /*1200*/  FFMA R21, R7, R21, R32 ;  /* 0x0000001507157223 */ /* 0x000fe20000000020 */
[----:B------:R-:W-:Y:S01]  /*1210*/  SEL R7, R20, RZ, P2 ;  /* 0x000000ff14077207 */ /* 0x000fe20001000000 */
[----:B------:R-:W-:Y:S01]  /*1220*/  FFMA R8, R8, R24, R33 ;  /* 0x0000001808087223 */ /* 0x000fe20000000021 */
[----:B------:R-:W-:Y:S01]  /*1230*/  SEL R6, R30, RZ, P3 ;  /* 0x000000ff1e067207 */ /* 0x000fe20001800000 */
[----:B------:R-:W-:Y:S01]  /*1240*/  FFMA R11, R11, R23, R34 ;  /* 0x000000170b0b7223 */ /* 0x000fe20000000022 */
[----:B------:R-:W-:Y:S01]  /*1250*/  SEL R5, R10, RZ, P4 ;  /* 0x000000ff0a057207 */ /* 0x000fe20002000000 */
[----:B--2---:R-:W-:Y:S01]  /*1260*/  FFMA R0, R0, R22, R31 ;  /* 0x0000001600007223 */ /* 0x004fe2000000001f */
[----:B------:R-:W-:-:S02]  /*1270*/  FSETP.GEU.AND P4, PT, R21, RZ, PT ;  /* 0x000000ff1500720b */ /* 0x000fc40003f8e000 */
[----:B------:R-:W-:Y:S01]  /*1280*/  FSETP.GEU.AND P2, PT, R11, RZ, PT ;  /* 0x000000ff0b00720b */ /* 0x000fe20003f4e000 */
[----:B------:R0:W-:Y:S01]  /*1290*/  @!P1 STG.E.128 desc[UR4][R14.64], R4 ;  /* 0x000000040e009986 */ /* 0x0001e2000c101d04 */
[----:B------:R-:W-:Y:S02]  /*12a0*/  FSETP.GEU.AND P1, PT, R8, RZ, PT ;  /* 0x000000ff0800720b */ /* 0x000fe40003f2e000 */
[----:B------:R-:W-:Y:S01]  /*12b0*/  FSETP.GEU.AND P3, PT, R0, RZ, PT ;  /* 0x000000ff0000720b */ /* 0x000fe20003f6e000 */
[----:B------:R-:W-:Y:S01]  /*12c0*/  IMAD.WIDE R2, R13, 0x4, R2 ;  /* 0x000000040d027825 */ /* 0x000fe200078e0202 */
[----:B------:R-:W-:Y:S02]  /*12d0*/  SEL R19, R8, RZ, P1 ;  /* 0x000000ff08137207 */ /* 0x000fe40000800000 */
[----:B------:R-:W-:Y:S02]  /*12e0*/  SEL R18, R11, RZ, P2 ;  /* 0x000000ff0b127207 */ /* 0x000fe40001000000 */
[----:B------:R-:W-:-:S02]  /*12f0*/  SEL R17, R0, RZ, P3 ;  /* 0x000000ff00117207 */ /* 0x000fc40001800000 */
[----:B------:R-:W-:Y:S01]  /*1300*/  SEL R16, R21, RZ, P4 ;  /* 0x000000ff15107207 */ /* 0x000fe20002000000 */
[----:B0-----:R-:W-:Y:S06]  /*1310*/  @P0 EXIT ;  /* 0x000000000000094d */ /* 0x001fec0003800000 */
[----:B------:R-:W-:Y:S01]  /*1320*/  STG.E.128 desc[UR4][R2.64], R16 ;  /* 0x0000001002007986 */ /* 0x000fe2000c101d04 */
[----:B------:R-:W-:Y:S05]  /*1330*/  EXIT ;  /* 0x000000000000794d */ /* 0x000fea0003800000 */
.L_x_0:
[----:B------:R-:W-:-:S00]  /*1340*/  BRA `(.L_x_0) ;  /* 0xfffffffc00fc7947 */ /* 0x000fc0000383ffff */
[----:B------:R-:W-:-:S00]  /*1350*/  NOP ;  /* 0x0000000000007918 */ /* 0x000fc00000000000 */
        /* <DEDUP_REMOVED lines=10> */
.L_x_1:


//--------------------- .nv.global.init           --------------------------
	.section	.nv.global.init,"aw",@progbits
.nv.global.init:
	.type		_$_str,@object
	.size		_$_str,(_$_str_$_2 - _$_str)
_$_str:
        /*0000*/ 	.byte	0x5f, 0x5f, 0x43, 0x55, 0x44, 0x41, 0x5f, 0x46, 0x54, 0x5a, 0x00
	.type		_$_str_$_2,@object
	.size		_$_str_$_2,(.L_1 - _$_str_$_2)
_$_str_$_2:
        /*000b*/ 	.byte	0x5f, 0x5f, 0x43, 0x55, 0x44, 0x41, 0x5f, 0x50, 0x52, 0x45, 0x43, 0x5f, 0x53, 0x51, 0x52, 0x54
        /*001b*/ 	.byte	0x00
.L_1:


//--------------------- .nv.constant0.triton_poi_fused__native_batch_norm_legit_no_training_relu_8 --------------------------
	.section	.nv.constant0.triton_poi_fused__native_batch_norm_legit_no_training_relu_8,"a",@progbits
	.sectionflags	@""
	.align	4
.nv.constant0.triton_poi_fused__native_batch_norm_legit_no_training_relu_8:
	.zero		580
